//
// Generated by NVIDIA NVVM Compiler
//
// Compiler Build ID: CL-36424714
// Cuda compilation tools, release 13.0, V13.0.88
// Based on NVVM 20.0.0
//

.version 9.0
.target sm_100
.address_size 64

	// .globl	_Z9vecAddGpuPfS_S_i

.visible .entry _Z9vecAddGpuPfS_S_i(
	.param .u64 .ptr .align 1 _Z9vecAddGpuPfS_S_i_param_0,
	.param .u64 .ptr .align 1 _Z9vecAddGpuPfS_S_i_param_1,
	.param .u64 .ptr .align 1 _Z9vecAddGpuPfS_S_i_param_2,
	.param .u32 _Z9vecAddGpuPfS_S_i_param_3
)
{
	.reg .pred 	%p<2>;
	.reg .b32 	%r<6>;
	.reg .b32 	%f<4>;
	.reg .b64 	%rd<11>;

	ld.param.u64 	%rd1, [_Z9vecAddGpuPfS_S_i_param_0];
	ld.param.u64 	%rd2, [_Z9vecAddGpuPfS_S_i_param_1];
	ld.param.u64 	%rd3, [_Z9vecAddGpuPfS_S_i_param_2];
	ld.param.u32 	%r2, [_Z9vecAddGpuPfS_S_i_param_3];
	mov.u32 	%r3, %ctaid.x;
	mov.u32 	%r4, %ntid.x;
	mov.u32 	%r5, %tid.x;
	mad.lo.s32 	%r1, %r3, %r4, %r5;
	setp.ge.s32 	%p1, %r1, %r2;
	@%p1 bra 	$L__BB0_2;
	cvta.to.global.u64 	%rd4, %rd1;
	cvta.to.global.u64 	%rd5, %rd2;
	cvta.to.global.u64 	%rd6, %rd3;
	mul.wide.s32 	%rd7, %r1, 4;
	add.s64 	%rd8, %rd4, %rd7;
	ld.global.f32 	%f1, [%rd8];
	add.s64 	%rd9, %rd5, %rd7;
	ld.global.f32 	%f2, [%rd9];
	add.f32 	%f3, %f1, %f2;
	add.s64 	%rd10, %rd6, %rd7;
	st.global.f32 	[%rd10], %f3;
$L__BB0_2:
	ret;

}


// ===== COMPILED SASS (sm_100) =====

	.target	sm_100

	.elftype	@"ET_EXEC"


//--------------------- .note.nv.tkinfo           --------------------------
	.section	.note.nv.tkinfo,"",@"SHT_NOTE"
	.sectionflags	@"SHF_NOTE_NV_TKINFO"
	.tkinfo
        /*0018*/ 	.word	0x00000002
        /*0030*/ 	.string	""
        /*0030*/ 	.string	"ptxas"
        /*0030*/ 	.string	"Cuda compilation tools, release 13.0, V13.0.88"
        /*0030*/ 	.string	"Build cuda_13.0.r13.0/compiler.36424714_0"
        /*0030*/ 	.string	"-arch sm_100 -m 64 "



//--------------------- .note.nv.cuinfo           --------------------------
	.section	.note.nv.cuinfo,"",@"SHT_NOTE"
	.sectionflags	@"SHF_NOTE_NV_CUINFO"
        /*0018*/ 	.short	0x0002
        /*001a*/ 	.short	0x0064
        /*001c*/ 	.short	0x0082
	.zero		2


//--------------------- .nv.info                  --------------------------
	.section	.nv.info,"",@"SHT_CUDA_INFO"
	.align	4


	//----- nvinfo : EIATTR_REGCOUNT
	.align		4
        /*0000*/ 	.byte	0x04, 0x2f
        /*0002*/ 	.short	(.L_1 - .L_0)
	.align		4
.L_0:
        /*0004*/ 	.word	index@(_Z9vecAddGpuPfS_S_i)
        /*0008*/ 	.word	0x0000000c


	//----- nvinfo : EIATTR_FRAME_SIZE
	.align		4
.L_1:
        /*000c*/ 	.byte	0x04, 0x11
        /*000e*/ 	.short	(.L_3 - .L_2)
	.align		4
.L_2:
        /*0010*/ 	.word	index@(_Z9vecAddGpuPfS_S_i)
        /*0014*/ 	.word	0x00000000


	//----- nvinfo : EIATTR_MIN_STACK_SIZE
	.align		4
.L_3:
        /*0018*/ 	.byte	0x04, 0x12
        /*001a*/ 	.short	(.L_5 - .L_4)
	.align		4
.L_4:
        /*001c*/ 	.word	index@(_Z9vecAddGpuPfS_S_i)
        /*0020*/ 	.word	0x00000000
.L_5:


//--------------------- .nv.compat                --------------------------
	.section	.nv.compat,"",@"SHT_CUDA_COMPAT_INFO"
	.align	4
        /*0000*/ 	.byte	0x02, 0x09, 0x00, 0x00, 0x02, 0x02, 0x01, 0x00, 0x02, 0x05, 0x05, 0x00, 0x03, 0x07, 0x01, 0x01
        /*0010*/ 	.byte	0x02, 0x03, 0x00, 0x00, 0x02, 0x06, 0x01, 0x00, 0x04, 0x0b, 0x08, 0x00, 0x09, 0x00, 0x00, 0x00
        /*0020*/ 	.byte	0x00, 0x00, 0x00, 0x00


//--------------------- .nv.info._Z9vecAddGpuPfS_S_i --------------------------
	.section	.nv.info._Z9vecAddGpuPfS_S_i,"",@"SHT_CUDA_INFO"
	.sectionflags	@""
	.align	4


	//----- nvinfo : EIATTR_CUDA_API_VERSION
	.align		4
        /*0000*/ 	.byte	0x04, 0x37
        /*0002*/ 	.short	(.L_7 - .L_6)
.L_6:
        /*0004*/ 	.word	0x00000082


	//----- nvinfo : EIATTR_KPARAM_INFO
	.align		4
.L_7:
        /*0008*/ 	.byte	0x04, 0x17
        /*000a*/ 	.short	(.L_9 - .L_8)
.L_8:
        /*000c*/ 	.word	0x00000000
        /*0010*/ 	.short	0x0003
        /*0012*/ 	.short	0x0018
        /*0014*/ 	.byte	0x00, 0xf0, 0x11, 0x00


	//----- nvinfo : EIATTR_KPARAM_INFO
	.align		4
.L_9:
        /*0018*/ 	.byte	0x04, 0x17
        /*001a*/ 	.short	(.L_11 - .L_10)
.L_10:
        /*001c*/ 	.word	0x00000000
        /*0020*/ 	.short	0x0002
        /*0022*/ 	.short	0x0010
        /*0024*/ 	.byte	0x00, 0xf5, 0x21, 0x00


	//----- nvinfo : EIATTR_KPARAM_INFO
	.align		4
.L_11:
        /*0028*/ 	.byte	0x04, 0x17
        /*002a*/ 	.short	(.L_13 - .L_12)
.L_12:
        /*002c*/ 	.word	0x00000000
        /*0030*/ 	.short	0x0001
        /*0032*/ 	.short	0x0008
        /*0034*/ 	.byte	0x00, 0xf5, 0x21, 0x00


	//----- nvinfo : EIATTR_KPARAM_INFO
	.align		4
.L_13:
        /*0038*/ 	.byte	0x04, 0x17
        /*003a*/ 	.short	(.L_15 - .L_14)
.L_14:
        /*003c*/ 	.word	0x00000000
        /*0040*/ 	.short	0x0000
        /*0042*/ 	.short	0x0000
        /*0044*/ 	.byte	0x00, 0xf5, 0x21, 0x00


	//----- nvinfo : EIATTR_SPARSE_MMA_MASK
	.align		4
.L_15:
        /*0048*/ 	.byte	0x03, 0x50
        /*004a*/ 	.short	0x0000


	//----- nvinfo : EIATTR_MAXREG_COUNT
	.align		4
        /*004c*/ 	.byte	0x03, 0x1b
        /*004e*/ 	.short	0x00ff


	//----- nvinfo : EIATTR_MERCURY_ISA_VERSION
	.align		4
        /*0050*/ 	.byte	0x03, 0x5f
        /*0052*/ 	.short	0x0101


	//----- nvinfo : EIATTR_VRC_CTA_INIT_COUNT
	.align		4
        /*0054*/ 	.byte	0x02, 0x4a
	.zero		1
	.zero		1


	//----- nvinfo : EIATTR_EXIT_INSTR_OFFSETS
	.align		4
        /*0058*/ 	.byte	0x04, 0x1c
        /*005a*/ 	.short	(.L_17 - .L_16)


	//   ....[0]....
.L_16:
        /*005c*/ 	.word	0x00000070


	//   ....[1]....
        /*0060*/ 	.word	0x00000130


	//----- nvinfo : EIATTR_CBANK_PARAM_SIZE
	.align		4
.L_17:
        /*0064*/ 	.byte	0x03, 0x19
        /*0066*/ 	.short	0x001c


	//----- nvinfo : EIATTR_PARAM_CBANK
	.align		4
        /*0068*/ 	.byte	0x04, 0x0a
        /*006a*/ 	.short	(.L_19 - .L_18)
	.align		4
.L_18:
        /*006c*/ 	.word	index@(.nv.constant0._Z9vecAddGpuPfS_S_i)
        /*0070*/ 	.short	0x0380
        /*0072*/ 	.short	0x001c


	//----- nvinfo : EIATTR_SW_WAR
	.align		4
.L_19:
        /*0074*/ 	.byte	0x04, 0x36
        /*0076*/ 	.short	(.L_21 - .L_20)
.L_20:
        /*0078*/ 	.word	0x00000008
.L_21:


//--------------------- .nv.callgraph             --------------------------
	.section	.nv.callgraph,"",@"SHT_CUDA_CALLGRAPH"
	.align	4
	.sectionentsize	8
	.align		4
        /*0000*/ 	.word	0x00000000
	.align		4
        /*0004*/ 	.word	0xffffffff
	.align		4
        /*0008*/ 	.word	0x00000000
	.align		4
        /*000c*/ 	.word	0xfffffffe
	.align		4
        /*0010*/ 	.word	0x00000000
	.align		4
        /*0014*/ 	.word	0xfffffffd
	.align		4
        /*0018*/ 	.word	0x00000000
	.align		4
        /*001c*/ 	.word	0xfffffffc


//--------------------- .text._Z9vecAddGpuPfS_S_i --------------------------
	.section	.text._Z9vecAddGpuPfS_S_i,"ax",@progbits
	.align	128
        .global         _Z9vecAddGpuPfS_S_i
        .type           _Z9vecAddGpuPfS_S_i,@function
        .size           _Z9vecAddGpuPfS_S_i,(.L_x_1 - _Z9vecAddGpuPfS_S_i)
        .other          _Z9vecAddGpuPfS_S_i,@"STO_CUDA_ENTRY STV_DEFAULT"
_Z9vecAddGpuPfS_S_i:
.text._Z9vecAddGpuPfS_S_i:
[----:B------:R-:W-:Y:S01]  /*0000*/  LDC R1, c[0x0][0x37c] ;  /* 0x0000df00ff017b82 */ /* 0x000fe20000000800 */
[----:B------:R-:W0:Y:S07]  /*0010*/  S2R R0, SR_TID.X ;  /* 0x0000000000007919 */ /* 0x000e2e0000002100 */
[----:B------:R-:W0:Y:S01]  /*0020*/  S2UR UR4, SR_CTAID.X ;  /* 0x00000000000479c3 */ /* 0x000e220000002500 */
[----:B------:R-:W1:Y:S07]  /*0030*/  LDCU UR5, c[0x0][0x398] ;  /* 0x00007300ff0577ac */ /* 0x000e6e0008000800 */
[----:B------:R-:W0:Y:S02]  /*0040*/  LDC R9, c[0x0][0x360] ;  /* 0x0000d800ff097b82 */ /* 0x000e240000000800 */
[----:B0-----:R-:W-:-:S05]  /*0050*/  IMAD R9, R9, UR4, R0 ;  /* 0x0000000409097c24 */ /* 0x001fca000f8e0200 */
[----:B-1----:R-:W-:-:S13]  /*0060*/  ISETP.GE.AND P0, PT, R9, UR5, PT ;  /* 0x0000000509007c0c */ /* 0x002fda000bf06270 */
[----:B------:R-:W-:Y:S05]  /*0070*/  @P0 EXIT ;  /* 0x000000000000094d */ /* 0x000fea0003800000 */
[----:B------:R-:W0:Y:S01]  /*0080*/  LDC.64 R2, c[0x0][0x380] ;  /* 0x0000e000ff027b82 */ /* 0x000e220000000a00 */
[----:B------:R-:W1:Y:S07]  /*0090*/  LDCU.64 UR4, c[0x0][0x358] ;  /* 0x00006b00ff0477ac */ /* 0x000e6e0008000a00 */
[----:B------:R-:W2:Y:S08]  /*00a0*/  LDC.64 R4, c[0x0][0x388] ;  /* 0x0000e200ff047b82 */ /* 0x000eb00000000a00 */
[----:B------:R-:W3:Y:S01]  /*00b0*/  LDC.64 R6, c[0x0][0x390] ;  /* 0x0000e400ff067b82 */ /* 0x000ee20000000a00 */
[----:B0-----:R-:W-:-:S06]  /*00c0*/  IMAD.WIDE R2, R9, 0x4, R2 ;  /* 0x0000000409027825 */ /* 0x001fcc00078e0202 */
[----:B-1----:R-:W4:Y:S01]  /*00d0*/  LDG.E R2, desc[UR4][R2.64] ;  /* 0x0000000402027981 */ /* 0x002f22000c1e1900 */
[----:B--2---:R-:W-:-:S06]  /*00e0*/  IMAD.WIDE R4, R9, 0x4, R4 ;  /* 0x0000000409047825 */ /* 0x004fcc00078e0204 */
[----:B------:R-:W4:Y:S01]  /*00f0*/  LDG.E R5, desc[UR4][R4.64] ;  /* 0x0000000404057981 */ /* 0x000f22000c1e1900 */
[----:B---3--:R-:W-:-:S04]  /*0100*/  IMAD.WIDE R6, R9, 0x4, R6 ;  /* 0x0000000409067825 */ /* 0x008fc800078e0206 */
[----:B----4-:R-:W-:-:S05]  /*0110*/  FADD R9, R2, R5 ;  /* 0x0000000502097221 */ /* 0x010fca0000000000 */
[----:B------:R-:W-:Y:S01]  /*0120*/  STG.E desc[UR4][R6.64], R9 ;  /* 0x0000000906007986 */ /* 0x000fe2000c101904 */
[----:B------:R-:W-:Y:S05]  /*0130*/  EXIT ;  /* 0x000000000000794d */ /* 0x000fea0003800000 */
.L_x_0:
[----:B------:R-:W-:-:S00]  /*0140*/  BRA `(.L_x_0) ;  /* 0xfffffffc00fc7947 */ /* 0x000fc0000383ffff */
[----:B------:R-:W-:-:S00]  /*0150*/  NOP ;  /* 0x0000000000007918 */ /* 0x000fc00000000000 */
        /* <DEDUP_REMOVED lines=10> */
.L_x_1:


//--------------------- .nv.shared.reserved.0     --------------------------
	.section	.nv.shared.reserved.0,"aw",@nobits
	.weak		__nv_reservedSMEM_offset_0_alias
	.size		__nv_reservedSMEM_offset_0_alias, 0, 64
	.other		__nv_reservedSMEM_offset_0_alias,@"STO_CUDA_RESERVED_SHARED STV_DEFAULT"
__nv_reservedSMEM_offset_0_alias:
	.zero		0
	.zero		64


//--------------------- .nv.constant0._Z9vecAddGpuPfS_S_i --------------------------
	.section	.nv.constant0._Z9vecAddGpuPfS_S_i,"a",@progbits
	.sectionflags	@""
	.align	4
.nv.constant0._Z9vecAddGpuPfS_S_i:
	.zero		924


//--------------------- SYMBOLS --------------------------

	.type		.nv.reservedSmem.offset0,@object
	.size		.nv.reservedSmem.offset0,0x4
